//
// Generated by NVIDIA NVVM Compiler
//
// Compiler Build ID: CL-36424714
// Cuda compilation tools, release 13.0, V13.0.88
// Based on NVVM 20.0.0
//

.version 9.0
.target sm_100
.address_size 64

	// .globl	matmul_kernel

.visible .entry matmul_kernel(
	.param .u64 .ptr .align 1 matmul_kernel_param_0,
	.param .u64 .ptr .align 1 matmul_kernel_param_1,
	.param .u64 .ptr .align 1 matmul_kernel_param_2,
	.param .u32 matmul_kernel_param_3,
	.param .u32 matmul_kernel_param_4,
	.param .u32 matmul_kernel_param_5
)
{
	.reg .pred 	%p<13>;
	.reg .b32 	%r<41>;
	.reg .b32 	%f<68>;
	.reg .b64 	%rd<53>;

	ld.param.u64 	%rd7, [matmul_kernel_param_0];
	ld.param.u64 	%rd8, [matmul_kernel_param_1];
	ld.param.u64 	%rd6, [matmul_kernel_param_2];
	ld.param.u32 	%r20, [matmul_kernel_param_3];
	ld.param.u32 	%r18, [matmul_kernel_param_4];
	ld.param.u32 	%r19, [matmul_kernel_param_5];
	cvta.to.global.u64 	%rd1, %rd8;
	cvta.to.global.u64 	%rd2, %rd7;
	mov.u32 	%r21, %ctaid.y;
	mov.u32 	%r22, %ntid.y;
	mov.u32 	%r23, %tid.y;
	mad.lo.s32 	%r1, %r21, %r22, %r23;
	mov.u32 	%r24, %ctaid.x;
	mov.u32 	%r25, %ntid.x;
	mov.u32 	%r26, %tid.x;
	mad.lo.s32 	%r2, %r24, %r25, %r26;
	setp.ge.s32 	%p1, %r1, %r20;
	setp.ge.s32 	%p2, %r2, %r19;
	or.pred  	%p3, %p1, %p2;
	@%p3 bra 	$L__BB0_14;
	setp.lt.s32 	%p4, %r18, 1;
	mov.f32 	%f67, 0f00000000;
	@%p4 bra 	$L__BB0_13;
	mul.lo.s32 	%r3, %r18, %r1;
	and.b32  	%r4, %r18, 7;
	setp.lt.u32 	%p5, %r18, 8;
	mov.f32 	%f67, 0f00000000;
	mov.b32 	%r39, 0;
	@%p5 bra 	$L__BB0_5;
	and.b32  	%r39, %r18, 2147483640;
	neg.s32 	%r37, %r39;
	shl.b32 	%r7, %r19, 3;
	mul.wide.u32 	%rd9, %r3, 4;
	add.s64 	%rd10, %rd9, %rd2;
	add.s64 	%rd52, %rd10, 16;
	mov.f32 	%f67, 0f00000000;
	mul.wide.s32 	%rd13, %r19, 4;
	mov.u32 	%r36, %r2;
$L__BB0_4:
	.pragma "nounroll";
	ld.global.f32 	%f17, [%rd52+-16];
	mul.wide.s32 	%rd11, %r36, 4;
	add.s64 	%rd12, %rd1, %rd11;
	ld.global.f32 	%f18, [%rd12];
	fma.rn.f32 	%f19, %f17, %f18, %f67;
	ld.global.f32 	%f20, [%rd52+-12];
	add.s64 	%rd14, %rd12, %rd13;
	ld.global.f32 	%f21, [%rd14];
	fma.rn.f32 	%f22, %f20, %f21, %f19;
	ld.global.f32 	%f23, [%rd52+-8];
	add.s64 	%rd15, %rd14, %rd13;
	ld.global.f32 	%f24, [%rd15];
	fma.rn.f32 	%f25, %f23, %f24, %f22;
	ld.global.f32 	%f26, [%rd52+-4];
	add.s64 	%rd16, %rd15, %rd13;
	ld.global.f32 	%f27, [%rd16];
	fma.rn.f32 	%f28, %f26, %f27, %f25;
	ld.global.f32 	%f29, [%rd52];
	add.s64 	%rd17, %rd16, %rd13;
	ld.global.f32 	%f30, [%rd17];
	fma.rn.f32 	%f31, %f29, %f30, %f28;
	ld.global.f32 	%f32, [%rd52+4];
	add.s64 	%rd18, %rd17, %rd13;
	ld.global.f32 	%f33, [%rd18];
	fma.rn.f32 	%f34, %f32, %f33, %f31;
	ld.global.f32 	%f35, [%rd52+8];
	add.s64 	%rd19, %rd18, %rd13;
	ld.global.f32 	%f36, [%rd19];
	fma.rn.f32 	%f37, %f35, %f36, %f34;
	ld.global.f32 	%f38, [%rd52+12];
	add.s64 	%rd20, %rd19, %rd13;
	ld.global.f32 	%f39, [%rd20];
	fma.rn.f32 	%f67, %f38, %f39, %f37;
	add.s32 	%r37, %r37, 8;
	add.s32 	%r36, %r36, %r7;
	add.s64 	%rd52, %rd52, 32;
	setp.ne.s32 	%p6, %r37, 0;
	@%p6 bra 	$L__BB0_4;
$L__BB0_5:
	setp.eq.s32 	%p7, %r4, 0;
	@%p7 bra 	$L__BB0_13;
	and.b32  	%r13, %r18, 3;
	setp.lt.u32 	%p8, %r4, 4;
	@%p8 bra 	$L__BB0_8;
	add.s32 	%r28, %r39, %r3;
	mul.wide.u32 	%rd21, %r28, 4;
	add.s64 	%rd22, %rd2, %rd21;
	ld.global.f32 	%f41, [%rd22];
	mad.lo.s32 	%r29, %r39, %r19, %r2;
	mul.wide.s32 	%rd23, %r29, 4;
	add.s64 	%rd24, %rd1, %rd23;
	ld.global.f32 	%f42, [%rd24];
	fma.rn.f32 	%f43, %f41, %f42, %f67;
	cvt.u64.u32 	%rd25, %r3;
	cvt.u64.u32 	%rd26, %r39;
	add.s64 	%rd27, %rd26, %rd25;
	shl.b64 	%rd28, %rd27, 2;
	add.s64 	%rd29, %rd2, %rd28;
	ld.global.f32 	%f44, [%rd29+4];
	mul.wide.s32 	%rd30, %r19, 4;
	add.s64 	%rd31, %rd24, %rd30;
	ld.global.f32 	%f45, [%rd31];
	fma.rn.f32 	%f46, %f44, %f45, %f43;
	ld.global.f32 	%f47, [%rd29+8];
	add.s64 	%rd32, %rd31, %rd30;
	ld.global.f32 	%f48, [%rd32];
	fma.rn.f32 	%f49, %f47, %f48, %f46;
	ld.global.f32 	%f50, [%rd29+12];
	add.s64 	%rd33, %rd32, %rd30;
	ld.global.f32 	%f51, [%rd33];
	fma.rn.f32 	%f67, %f50, %f51, %f49;
	add.s32 	%r39, %r39, 4;
$L__BB0_8:
	setp.eq.s32 	%p9, %r13, 0;
	@%p9 bra 	$L__BB0_13;
	setp.eq.s32 	%p10, %r13, 1;
	@%p10 bra 	$L__BB0_11;
	add.s32 	%r30, %r39, %r3;
	mul.wide.u32 	%rd34, %r30, 4;
	add.s64 	%rd35, %rd2, %rd34;
	ld.global.f32 	%f53, [%rd35];
	mad.lo.s32 	%r31, %r39, %r19, %r2;
	mul.wide.s32 	%rd36, %r31, 4;
	add.s64 	%rd37, %rd1, %rd36;
	ld.global.f32 	%f54, [%rd37];
	fma.rn.f32 	%f55, %f53, %f54, %f67;
	cvt.u64.u32 	%rd38, %r3;
	cvt.u64.u32 	%rd39, %r39;
	add.s64 	%rd40, %rd39, %rd38;
	shl.b64 	%rd41, %rd40, 2;
	add.s64 	%rd42, %rd2, %rd41;
	ld.global.f32 	%f56, [%rd42+4];
	mul.wide.s32 	%rd43, %r19, 4;
	add.s64 	%rd44, %rd37, %rd43;
	ld.global.f32 	%f57, [%rd44];
	fma.rn.f32 	%f67, %f56, %f57, %f55;
	add.s32 	%r39, %r39, 2;
$L__BB0_11:
	and.b32  	%r32, %r18, 1;
	setp.eq.b32 	%p11, %r32, 1;
	not.pred 	%p12, %p11;
	@%p12 bra 	$L__BB0_13;
	add.s32 	%r33, %r39, %r3;
	mul.wide.u32 	%rd45, %r33, 4;
	add.s64 	%rd46, %rd2, %rd45;
	ld.global.f32 	%f58, [%rd46];
	mad.lo.s32 	%r34, %r39, %r19, %r2;
	mul.wide.s32 	%rd47, %r34, 4;
	add.s64 	%rd48, %rd1, %rd47;
	ld.global.f32 	%f59, [%rd48];
	fma.rn.f32 	%f67, %f58, %f59, %f67;
$L__BB0_13:
	mad.lo.s32 	%r35, %r19, %r1, %r2;
	cvta.to.global.u64 	%rd49, %rd6;
	mul.wide.s32 	%rd50, %r35, 4;
	add.s64 	%rd51, %rd49, %rd50;
	st.global.f32 	[%rd51], %f67;
$L__BB0_14:
	ret;

}


// ===== COMPILED SASS (sm_100) =====

	.target	sm_100

	.elftype	@"ET_EXEC"


//--------------------- .note.nv.tkinfo           --------------------------
	.section	.note.nv.tkinfo,"",@"SHT_NOTE"
	.sectionflags	@"SHF_NOTE_NV_TKINFO"
	.tkinfo
        /*0018*/ 	.word	0x00000002
        /*0030*/ 	.string	""
        /*0030*/ 	.string	"ptxas"
        /*0030*/ 	.string	"Cuda compilation tools, release 13.0, V13.0.88"
        /*0030*/ 	.string	"Build cuda_13.0.r13.0/compiler.36424714_0"
        /*0030*/ 	.string	"-arch sm_100 -m 64 "



//--------------------- .note.nv.cuinfo           --------------------------
	.section	.note.nv.cuinfo,"",@"SHT_NOTE"
	.sectionflags	@"SHF_NOTE_NV_CUINFO"
        /*0018*/ 	.short	0x0002
        /*001a*/ 	.short	0x0064
        /*001c*/ 	.short	0x0082
	.zero		2


//--------------------- .nv.info                  --------------------------
	.section	.nv.info,"",@"SHT_CUDA_INFO"
	.align	4


	//----- nvinfo : EIATTR_REGCOUNT
	.align		4
        /*0000*/ 	.byte	0x04, 0x2f
        /*0002*/ 	.short	(.L_1 - .L_0)
	.align		4
.L_0:
        /*0004*/ 	.word	index@(matmul_kernel)
        /*0008*/ 	.word	0x00000020


	//----- nvinfo : EIATTR_FRAME_SIZE
	.align		4
.L_1:
        /*000c*/ 	.byte	0x04, 0x11
        /*000e*/ 	.short	(.L_3 - .L_2)
	.align		4
.L_2:
        /*0010*/ 	.word	index@(matmul_kernel)
        /*0014*/ 	.word	0x00000000


	//----- nvinfo : EIATTR_MIN_STACK_SIZE
	.align		4
.L_3:
        /*0018*/ 	.byte	0x04, 0x12
        /*001a*/ 	.short	(.L_5 - .L_4)
	.align		4
.L_4:
        /*001c*/ 	.word	index@(matmul_kernel)
        /*0020*/ 	.word	0x00000000
.L_5:


//--------------------- .nv.compat                --------------------------
	.section	.nv.compat,"",@"SHT_CUDA_COMPAT_INFO"
	.align	4
        /*0000*/ 	.byte	0x02, 0x09, 0x00, 0x00, 0x02, 0x02, 0x01, 0x00, 0x02, 0x05, 0x05, 0x00, 0x03, 0x07, 0x01, 0x01
        /*0010*/ 	.byte	0x02, 0x03, 0x00, 0x00, 0x02, 0x06, 0x01, 0x00, 0x04, 0x0b, 0x08, 0x00, 0x09, 0x00, 0x00, 0x00
        /*0020*/ 	.byte	0x00, 0x00, 0x00, 0x00


//--------------------- .nv.info.matmul_kernel    --------------------------
	.section	.nv.info.matmul_kernel,"",@"SHT_CUDA_INFO"
	.sectionflags	@""
	.align	4


	//----- nvinfo : EIATTR_CUDA_API_VERSION
	.align		4
        /*0000*/ 	.byte	0x04, 0x37
        /*0002*/ 	.short	(.L_7 - .L_6)
.L_6:
        /*0004*/ 	.word	0x00000082


	//----- nvinfo : EIATTR_KPARAM_INFO
	.align		4
.L_7:
        /*0008*/ 	.byte	0x04, 0x17
        /*000a*/ 	.short	(.L_9 - .L_8)
.L_8:
        /*000c*/ 	.word	0x00000000
        /*0010*/ 	.short	0x0005
        /*0012*/ 	.short	0x0020
        /*0014*/ 	.byte	0x00, 0xf0, 0x11, 0x00


	//----- nvinfo : EIATTR_KPARAM_INFO
	.align		4
.L_9:
        /*0018*/ 	.byte	0x04, 0x17
        /*001a*/ 	.short	(.L_11 - .L_10)
.L_10:
        /*001c*/ 	.word	0x00000000
        /*0020*/ 	.short	0x0004
        /*0022*/ 	.short	0x001c
        /*0024*/ 	.byte	0x00, 0xf0, 0x11, 0x00


	//----- nvinfo : EIATTR_KPARAM_INFO
	.align		4
.L_11:
        /*0028*/ 	.byte	0x04, 0x17
        /*002a*/ 	.short	(.L_13 - .L_12)
.L_12:
        /*002c*/ 	.word	0x00000000
        /*0030*/ 	.short	0x0003
        /*0032*/ 	.short	0x0018
        /*0034*/ 	.byte	0x00, 0xf0, 0x11, 0x00


	//----- nvinfo : EIATTR_KPARAM_INFO
	.align		4
.L_13:
        /*0038*/ 	.byte	0x04, 0x17
        /*003a*/ 	.short	(.L_15 - .L_14)
.L_14:
        /*003c*/ 	.word	0x00000000
        /*0040*/ 	.short	0x0002
        /*0042*/ 	.short	0x0010
        /*0044*/ 	.byte	0x00, 0xf5, 0x21, 0x00


	//----- nvinfo : EIATTR_KPARAM_INFO
	.align		4
.L_15:
        /*0048*/ 	.byte	0x04, 0x17
        /*004a*/ 	.short	(.L_17 - .L_16)
.L_16:
        /*004c*/ 	.word	0x00000000
        /*0050*/ 	.short	0x0001
        /*0052*/ 	.short	0x0008
        /*0054*/ 	.byte	0x00, 0xf5, 0x21, 0x00


	//----- nvinfo : EIATTR_KPARAM_INFO
	.align		4
.L_17:
        /*0058*/ 	.byte	0x04, 0x17
        /*005a*/ 	.short	(.L_19 - .L_18)
.L_18:
        /*005c*/ 	.word	0x00000000
        /*0060*/ 	.short	0x0000
        /*0062*/ 	.short	0x0000
        /*0064*/ 	.byte	0x00, 0xf5, 0x21, 0x00


	//----- nvinfo : EIATTR_SPARSE_MMA_MASK
	.align		4
.L_19:
        /*0068*/ 	.byte	0x03, 0x50
        /*006a*/ 	.short	0x0000


	//----- nvinfo : EIATTR_MAXREG_COUNT
	.align		4
        /*006c*/ 	.byte	0x03, 0x1b
        /*006e*/ 	.short	0x00ff


	//----- nvinfo : EIATTR_MERCURY_ISA_VERSION
	.align		4
        /*0070*/ 	.byte	0x03, 0x5f
        /*0072*/ 	.short	0x0101


	//----- nvinfo : EIATTR_VRC_CTA_INIT_COUNT
	.align		4
        /*0074*/ 	.byte	0x02, 0x4a
	.zero		1
	.zero		1


	//----- nvinfo : EIATTR_EXIT_INSTR_OFFSETS
	.align		4
        /*0078*/ 	.byte	0x04, 0x1c
        /*007a*/ 	.short	(.L_21 - .L_20)


	//   ....[0]....
.L_20:
        /*007c*/ 	.word	0x000000d0


	//   ....[1]....
        /*0080*/ 	.word	0x000008f0


	//----- nvinfo : EIATTR_CBANK_PARAM_SIZE
	.align		4
.L_21:
        /*0084*/ 	.byte	0x03, 0x19
        /*0086*/ 	.short	0x0024


	//----- nvinfo : EIATTR_PARAM_CBANK
	.align		4
        /*0088*/ 	.byte	0x04, 0x0a
        /*008a*/ 	.short	(.L_23 - .L_22)
	.align		4
.L_22:
        /*008c*/ 	.word	index@(.nv.constant0.matmul_kernel)
        /*0090*/ 	.short	0x0380
        /*0092*/ 	.short	0x0024


	//----- nvinfo : EIATTR_SW_WAR
	.align		4
.L_23:
        /*0094*/ 	.byte	0x04, 0x36
        /*0096*/ 	.short	(.L_25 - .L_24)
.L_24:
        /*0098*/ 	.word	0x00000008
.L_25:


//--------------------- .nv.callgraph             --------------------------
	.section	.nv.callgraph,"",@"SHT_CUDA_CALLGRAPH"
	.align	4
	.sectionentsize	8
	.align		4
        /*0000*/ 	.word	0x00000000
	.align		4
        /*0004*/ 	.word	0xffffffff
	.align		4
        /*0008*/ 	.word	0x00000000
	.align		4
        /*000c*/ 	.word	0xfffffffe
	.align		4
        /*0010*/ 	.word	0x00000000
	.align		4
        /*0014*/ 	.word	0xfffffffd
	.align		4
        /*0018*/ 	.word	0x00000000
	.align		4
        /*001c*/ 	.word	0xfffffffc


//--------------------- .text.matmul_kernel       --------------------------
	.section	.text.matmul_kernel,"ax",@progbits
	.align	128
        .global         matmul_kernel
        .type           matmul_kernel,@function
        .size           matmul_kernel,(.L_x_5 - matmul_kernel)
        .other          matmul_kernel,@"STO_CUDA_ENTRY STV_DEFAULT"
matmul_kernel:
.text.matmul_kernel:
[----:B------:R-:W-:Y:S01]  /*0000*/  LDC R1, c[0x0][0x37c] ;  /* 0x0000df00ff017b82 */ /* 0x000fe20000000800 */
[----:B------:R-:W0:Y:S07]  /*0010*/  S2R R5, SR_TID.X ;  /* 0x0000000000057919 */ /* 0x000e2e0000002100 */
[----:B------:R-:W1:Y:S01]  /*0020*/  LDC R16, c[0x0][0x364] ;  /* 0x0000d900ff107b82 */ /* 0x000e620000000800 */
[----:B------:R-:W2:Y:S01]  /*0030*/  LDCU UR6, c[0x0][0x398] ;  /* 0x00007300ff0677ac */ /* 0x000ea20008000800 */
[----:B------:R-:W1:Y:S06]  /*0040*/  S2R R3, SR_TID.Y ;  /* 0x0000000000037919 */ /* 0x000e6c0000002200 */
[----:B------:R-:W0:Y:S08]  /*0050*/  S2UR UR5, SR_CTAID.X ;  /* 0x00000000000579c3 */ /* 0x000e300000002500 */
[----:B------:R-:W0:Y:S08]  /*0060*/  LDC R0, c[0x0][0x360] ;  /* 0x0000d800ff007b82 */ /* 0x000e300000000800 */
[----:B------:R-:W1:Y:S08]  /*0070*/  S2UR UR4, SR_CTAID.Y ;  /* 0x00000000000479c3 */ /* 0x000e700000002600 */
[----:B------:R-:W3:Y:S01]  /*0080*/  LDC R17, c[0x0][0x3a0] ;  /* 0x0000e800ff117b82 */ /* 0x000ee20000000800 */
[----:B0-----:R-:W-:-:S02]  /*0090*/  IMAD R0, R0, UR5, R5 ;  /* 0x0000000500007c24 */ /* 0x001fc4000f8e0205 */
[----:B-1----:R-:W-:-:S03]  /*00a0*/  IMAD R16, R16, UR4, R3 ;  /* 0x0000000410107c24 */ /* 0x002fc6000f8e0203 */
[----:B---3--:R-:W-:-:S04]  /*00b0*/  ISETP.GE.AND P0, PT, R0, R17, PT ;  /* 0x000000110000720c */ /* 0x008fc80003f06270 */
[----:B--2---:R-:W-:-:S13]  /*00c0*/  ISETP.GE.OR P0, PT, R16, UR6, P0 ;  /* 0x0000000610007c0c */ /* 0x004fda0008706670 */
[----:B------:R-:W-:Y:S05]  /*00d0*/  @P0 EXIT ;  /* 0x000000000000094d */ /* 0x000fea0003800000 */
[----:B------:R-:W0:Y:S01]  /*00e0*/  LDC R19, c[0x0][0x39c] ;  /* 0x0000e700ff137b82 */ /* 0x000e220000000800 */
[----:B------:R-:W1:Y:S01]  /*00f0*/  LDCU.64 UR4, c[0x0][0x358] ;  /* 0x00006b00ff0477ac */ /* 0x000e620008000a00 */
[----:B------:R-:W-:Y:S01]  /*0100*/  HFMA2 R24, -RZ, RZ, 0, 0 ;  /* 0x00000000ff187431 */ /* 0x000fe200000001ff */
[----:B0-----:R-:W-:-:S13]  /*0110*/  ISETP.GE.AND P0, PT, R19, 0x1, PT ;  /* 0x000000011300780c */ /* 0x001fda0003f06270 */
[----:B-1----:R-:W-:Y:S05]  /*0120*/  @!P0 BRA `(.L_x_0) ;  /* 0x0000000400e08947 */ /* 0x002fea0003800000 */
[C---:B------:R-:W-:Y:S01]  /*0130*/  ISETP.GE.U32.AND P1, PT, R19.reuse, 0x8, PT ;  /* 0x000000081300780c */ /* 0x040fe20003f26070 */
[----:B------:R-:W-:Y:S01]  /*0140*/  IMAD R20, R16, R19, RZ ;  /* 0x0000001310147224 */ /* 0x000fe200078e02ff */
[----:B------:R-:W-:Y:S02]  /*0150*/  LOP3.LUT R27, R19, 0x7, RZ, 0xc0, !PT ;  /* 0x00000007131b7812 */ /* 0x000fe400078ec0ff */
[----:B------:R-:W-:Y:S02]  /*0160*/  MOV R24, RZ ;  /* 0x000000ff00187202 */ /* 0x000fe40000000f00 */
[----:B------:R-:W-:Y:S02]  /*0170*/  ISETP.NE.AND P0, PT, R27, RZ, PT ;  /* 0x000000ff1b00720c */ /* 0x000fe40003f05270 */
[----:B------:R-:W-:-:S05]  /*0180*/  MOV R21, RZ ;  /* 0x000000ff00157202 */ /* 0x000fca0000000f00 */
[----:B------:R-:W-:Y:S06]  /*0190*/  @!P1 BRA `(.L_x_1) ;  /* 0x0000000000c49947 */ /* 0x000fec0003800000 */
[----:B------:R-:W0:Y:S01]  /*01a0*/  LDC.64 R2, c[0x0][0x380] ;  /* 0x0000e000ff027b82 */ /* 0x000e220000000a00 */
[----:B------:R-:W-:Y:S02]  /*01b0*/  LOP3.LUT R21, R19, 0x7ffffff8, RZ, 0xc0, !PT ;  /* 0x7ffffff813157812 */ /* 0x000fe400078ec0ff */
[----:B------:R-:W-:Y:S02]  /*01c0*/  MOV R24, RZ ;  /* 0x000000ff00187202 */ /* 0x000fe40000000f00 */
[----:B------:R-:W-:Y:S02]  /*01d0*/  MOV R18, R0 ;  /* 0x0000000000127202 */ /* 0x000fe40000000f00 */
[----:B------:R-:W-:Y:S01]  /*01e0*/  IADD3 R22, PT, PT, -R21, RZ, RZ ;  /* 0x000000ff15167210 */ /* 0x000fe20007ffe1ff */
[----:B0-----:R-:W-:-:S03]  /*01f0*/  IMAD.WIDE.U32 R2, R20, 0x4, R2 ;  /* 0x0000000414027825 */ /* 0x001fc600078e0002 */
[----:B------:R-:W-:-:S04]  /*0200*/  IADD3 R4, P1, PT, R2, 0x10, RZ ;  /* 0x0000001002047810 */ /* 0x000fc80007f3e0ff */
[----:B------:R-:W-:-:S09]  /*0210*/  IADD3.X R5, PT, PT, RZ, R3, RZ, P1, !PT ;  /* 0x00000003ff057210 */ /* 0x000fd20000ffe4ff */
.L_x_2:
[----:B------:R-:W0:Y:S01]  /*0220*/  LDC.64 R14, c[0x0][0x388] ;  /* 0x0000e200ff0e7b82 */ /* 0x000e220000000a00 */
[----:B------:R-:W-:Y:S02]  /*0230*/  MOV R2, R4 ;  /* 0x0000000400027202 */ /* 0x000fe40000000f00 */
[----:B------:R-:W-:-:S05]  /*0240*/  MOV R3, R5 ;  /* 0x0000000500037202 */ /* 0x000fca0000000f00 */
[----:B------:R-:W2:Y:S04]  /*0250*/  LDG.E R25, desc[UR4][R2.64+-0x10] ;  /* 0xfffff00402197981 */ /* 0x000ea8000c1e1900 */
[----:B------:R-:W3:Y:S04]  /*0260*/  LDG.E R23, desc[UR4][R2.64+-0xc] ;  /* 0xfffff40402177981 */ /* 0x000ee8000c1e1900 */
[----:B------:R-:W4:Y:S04]  /*0270*/  LDG.E R29, desc[UR4][R2.64+-0x8] ;  /* 0xfffff804021d7981 */ /* 0x000f28000c1e1900 */
[----:B------:R-:W5:Y:S01]  /*0280*/  LDG.E R28, desc[UR4][R2.64+-0x4] ;  /* 0xfffffc04021c7981 */ /* 0x000f62000c1e1900 */
[----:B0-----:R-:W-:-:S05]  /*0290*/  IMAD.WIDE R14, R18, 0x4, R14 ;  /* 0x00000004120e7825 */ /* 0x001fca00078e020e */
[----:B------:R0:W2:Y:S01]  /*02a0*/  LDG.E R26, desc[UR4][R14.64] ;  /* 0x000000040e1a7981 */ /* 0x0000a2000c1e1900 */
[----:B------:R-:W-:-:S04]  /*02b0*/  IMAD.WIDE R12, R17, 0x4, R14 ;  /* 0x00000004110c7825 */ /* 0x000fc800078e020e */
[C---:B------:R-:W-:Y:S02]  /*02c0*/  IMAD.WIDE R4, R17.reuse, 0x4, R12 ;  /* 0x0000000411047825 */ /* 0x040fe400078e020c */
[----:B------:R-:W3:Y:S02]  /*02d0*/  LDG.E R12, desc[UR4][R12.64] ;  /* 0x000000040c0c7981 */ /* 0x000ee4000c1e1900 */
[C---:B------:R-:W-:Y:S02]  /*02e0*/  IMAD.WIDE R8, R17.reuse, 0x4, R4 ;  /* 0x0000000411087825 */ /* 0x040fe400078e0204 */
[----:B------:R-:W4:Y:S02]  /*02f0*/  LDG.E R4, desc[UR4][R4.64] ;  /* 0x0000000404047981 */ /* 0x000f24000c1e1900 */
[C---:B------:R-:W-:Y:S02]  /*0300*/  IMAD.WIDE R6, R17.reuse, 0x4, R8 ;  /* 0x0000000411067825 */ /* 0x040fe400078e0208 */
[----:B------:R-:W5:Y:S02]  /*0310*/  LDG.E R8, desc[UR4][R8.64] ;  /* 0x0000000408087981 */ /* 0x000f64000c1e1900 */
[----:B------:R-:W-:-:S02]  /*0320*/  IMAD.WIDE R10, R17, 0x4, R6 ;  /* 0x00000004110a7825 */ /* 0x000fc400078e0206 */
[----:B------:R-:W5:Y:S04]  /*0330*/  LDG.E R5, desc[UR4][R2.64] ;  /* 0x0000000402057981 */ /* 0x000f68000c1e1900 */
[----:B------:R-:W5:Y:S01]  /*0340*/  LDG.E R6, desc[UR4][R6.64] ;  /* 0x0000000406067981 */ /* 0x000f62000c1e1900 */
[----:B0-----:R-:W-:-:S03]  /*0350*/  IMAD.WIDE R14, R17, 0x4, R10 ;  /* 0x00000004110e7825 */ /* 0x001fc600078e020a */
[----:B------:R-:W5:Y:S04]  /*0360*/  LDG.E R10, desc[UR4][R10.64] ;  /* 0x000000040a0a7981 */ /* 0x000f68000c1e1900 */
[----:B------:R-:W5:Y:S04]  /*0370*/  LDG.E R13, desc[UR4][R14.64] ;  /* 0x000000040e0d7981 */ /* 0x000f68000c1e1900 */
[----:B------:R-:W5:Y:S04]  /*0380*/  LDG.E R7, desc[UR4][R2.64+0x4] ;  /* 0x0000040402077981 */ /* 0x000f68000c1e1900 */
[----:B------:R-:W5:Y:S01]  /*0390*/  LDG.E R9, desc[UR4][R2.64+0xc] ;  /* 0x00000c0402097981 */ /* 0x000f62000c1e1900 */
[----:B--2---:R-:W-:Y:S01]  /*03a0*/  FFMA R26, R25, R26, R24 ;  /* 0x0000001a191a7223 */ /* 0x004fe20000000018 */
[----:B------:R-:W-:-:S02]  /*03b0*/  IMAD.WIDE R24, R17, 0x4, R14 ;  /* 0x0000000411187825 */ /* 0x000fc400078e020e */
[----:B------:R-:W2:Y:S04]  /*03c0*/  LDG.E R14, desc[UR4][R2.64+0x8] ;  /* 0x00000804020e7981 */ /* 0x000ea8000c1e1900 */
[----:B------:R-:W2:Y:S01]  /*03d0*/  LDG.E R24, desc[UR4][R24.64] ;  /* 0x0000000418187981 */ /* 0x000ea2000c1e1900 */
[----:B---3--:R-:W-:Y:S01]  /*03e0*/  FFMA R12, R23, R12, R26 ;  /* 0x0000000c170c7223 */ /* 0x008fe2000000001a */
[----:B------:R-:W-:-:S03]  /*03f0*/  IADD3 R22, PT, PT, R22, 0x8, RZ ;  /* 0x0000000816167810 */ /* 0x000fc60007ffe0ff */
[----:B----4-:R-:W-:Y:S01]  /*0400*/  FFMA R29, R29, R4, R12 ;  /* 0x000000041d1d7223 */ /* 0x010fe2000000000c */
[----:B------:R-:W-:-:S03]  /*0410*/  ISETP.NE.AND P1, PT, R22, RZ, PT ;  /* 0x000000ff1600720c */ /* 0x000fc60003f25270 */
[----:B-----5:R-:W-:Y:S01]  /*0420*/  FFMA R8, R28, R8, R29 ;  /* 0x000000081c087223 */ /* 0x020fe2000000001d */
[----:B------:R-:W-:-:S03]  /*0430*/  IADD3 R4, P2, PT, R2, 0x20, RZ ;  /* 0x0000002002047810 */ /* 0x000fc60007f5e0ff */
[----:B------:R-:W-:Y:S01]  /*0440*/  FFMA R6, R5, R6, R8 ;  /* 0x0000000605067223 */ /* 0x000fe20000000008 */
[----:B------:R-:W-:Y:S02]  /*0450*/  IADD3.X R5, PT, PT, RZ, R3, RZ, P2, !PT ;  /* 0x00000003ff057210 */ /* 0x000fe400017fe4ff */
[----:B------:R-:W-:Y:S01]  /*0460*/  LEA R18, R17, R18, 0x3 ;  /* 0x0000001211127211 */ /* 0x000fe200078e18ff */
[----:B------:R-:W-:-:S04]  /*0470*/  FFMA R7, R7, R10, R6 ;  /* 0x0000000a07077223 */ /* 0x000fc80000000006 */
[----:B--2---:R-:W-:-:S04]  /*0480*/  FFMA R14, R14, R13, R7 ;  /* 0x0000000d0e0e7223 */ /* 0x004fc80000000007 */
[----:B------:R-:W-:Y:S01]  /*0490*/  FFMA R24, R9, R24, R14 ;  /* 0x0000001809187223 */ /* 0x000fe2000000000e */
[----:B------:R-:W-:Y:S06]  /*04a0*/  @P1 BRA `(.L_x_2) ;  /* 0xfffffffc005c1947 */ /* 0x000fec000383ffff */
.L_x_1:
[----:B------:R-:W-:Y:S05]  /*04b0*/  @!P0 BRA `(.L_x_0) ;  /* 0x0000000000fc8947 */ /* 0x000fea0003800000 */
[----:B------:R-:W-:Y:S02]  /*04c0*/  ISETP.GE.U32.AND P1, PT, R27, 0x4, PT ;  /* 0x000000041b00780c */ /* 0x000fe40003f26070 */
[----:B------:R-:W-:-:S04]  /*04d0*/  LOP3.LUT R14, R19, 0x3, RZ, 0xc0, !PT ;  /* 0x00000003130e7812 */ /* 0x000fc800078ec0ff */
[----:B------:R-:W-:-:S07]  /*04e0*/  ISETP.NE.AND P0, PT, R14, RZ, PT ;  /* 0x000000ff0e00720c */ /* 0x000fce0003f05270 */
[----:B------:R-:W-:Y:S06]  /*04f0*/  @!P1 BRA `(.L_x_3) ;  /* 0x00000000006c9947 */ /* 0x000fec0003800000 */
[----:B------:R-:W0:Y:S01]  /*0500*/  LDC.64 R4, c[0x0][0x388] ;  /* 0x0000e200ff047b82 */ /* 0x000e220000000a00 */
[----:B------:R-:W1:Y:S01]  /*0510*/  LDCU.64 UR6, c[0x0][0x380] ;  /* 0x00007000ff0677ac */ /* 0x000e620008000a00 */
[----:B------:R-:W-:Y:S01]  /*0520*/  IMAD R7, R21, R17, R0 ;  /* 0x0000001115077224 */ /* 0x000fe200078e0200 */
[CC--:B------:R-:W-:Y:S02]  /*0530*/  IADD3 R3, PT, PT, R20.reuse, R21.reuse, RZ ;  /* 0x0000001514037210 */ /* 0x0c0fe40007ffe0ff */
[----:B------:R-:W-:-:S03]  /*0540*/  IADD3 R8, P1, PT, R20, R21, RZ ;  /* 0x0000001514087210 */ /* 0x000fc60007f3e0ff */
[----:B------:R-:W2:Y:S01]  /*0550*/  LDC.64 R12, c[0x0][0x380] ;  /* 0x0000e000ff0c7b82 */ /* 0x000ea20000000a00 */
[----:B0-----:R-:W-:-:S04]  /*0560*/  IMAD.WIDE R4, R7, 0x4, R4 ;  /* 0x0000000407047825 */ /* 0x001fc800078e0204 */
[----:B------:R-:W-:Y:S02]  /*0570*/  IMAD.WIDE R6, R17, 0x4, R4 ;  /* 0x0000000411067825 */ /* 0x000fe400078e0204 */
[----:B------:R-:W3:Y:S02]  /*0580*/  LDG.E R4, desc[UR4][R4.64] ;  /* 0x0000000404047981 */ /* 0x000ee4000c1e1900 */
[----:B--2---:R-:W-:Y:S01]  /*0590*/  IMAD.WIDE.U32 R12, R3, 0x4, R12 ;  /* 0x00000004030c7825 */ /* 0x004fe200078e000c */
[----:B------:R-:W-:Y:S02]  /*05a0*/  IADD3.X R3, PT, PT, RZ, RZ, RZ, P1, !PT ;  /* 0x000000ffff037210 */ /* 0x000fe40000ffe4ff */
[----:B-1----:R-:W-:-:S03]  /*05b0*/  LEA R2, P1, R8, UR6, 0x2 ;  /* 0x0000000608027c11 */ /* 0x002fc6000f8210ff */
[----:B------:R-:W3:Y:S01]  /*05c0*/  LDG.E R13, desc[UR4][R12.64] ;  /* 0x000000040c0d7981 */ /* 0x000ee2000c1e1900 */
[----:B------:R-:W-:Y:S01]  /*05d0*/  LEA.HI.X R3, R8, UR7, R3, 0x2, P1 ;  /* 0x0000000708037c11 */ /* 0x000fe200088f1403 */
[C---:B------:R-:W-:Y:S02]  /*05e0*/  IMAD.WIDE R8, R17.reuse, 0x4, R6 ;  /* 0x0000000411087825 */ /* 0x040fe400078e0206 */
[----:B------:R-:W2:Y:S04]  /*05f0*/  LDG.E R6, desc[UR4][R6.64] ;  /* 0x0000000406067981 */ /* 0x000ea8000c1e1900 */
[----:B------:R-:W2:Y:S01]  /*0600*/  LDG.E R15, desc[UR4][R2.64+0x4] ;  /* 0x00000404020f7981 */ /* 0x000ea2000c1e1900 */
[----:B------:R-:W-:-:S03]  /*0610*/  IMAD.WIDE R10, R17, 0x4, R8 ;  /* 0x00000004110a7825 */ /* 0x000fc600078e0208 */
[----:B------:R-:W4:Y:S04]  /*0620*/  LDG.E R22, desc[UR4][R8.64] ;  /* 0x0000000408167981 */ /* 0x000f28000c1e1900 */
[----:B------:R-:W4:Y:S04]  /*0630*/  LDG.E R18, desc[UR4][R2.64+0x8] ;  /* 0x0000080402127981 */ /* 0x000f28000c1e1900 */
[----:B------:R-:W5:Y:S04]  /*0640*/  LDG.E R26, desc[UR4][R2.64+0xc] ;  /* 0x00000c04021a7981 */ /* 0x000f68000c1e1900 */
[----:B------:R-:W5:Y:S01]  /*0650*/  LDG.E R10, desc[UR4][R10.64] ;  /* 0x000000040a0a7981 */ /* 0x000f62000c1e1900 */
[----:B------:R-:W-:Y:S01]  /*0660*/  IADD3 R21, PT, PT, R21, 0x4, RZ ;  /* 0x0000000415157810 */ /* 0x000fe20007ffe0ff */
[----:B---3--:R-:W-:-:S04]  /*0670*/  FFMA R24, R13, R4, R24 ;  /* 0x000000040d187223 */ /* 0x008fc80000000018 */
[----:B--2---:R-:W-:-:S04]  /*0680*/  FFMA R15, R15, R6, R24 ;  /* 0x000000060f0f7223 */ /* 0x004fc80000000018 */
[----:B----4-:R-:W-:-:S04]  /*0690*/  FFMA R15, R18, R22, R15 ;  /* 0x00000016120f7223 */ /* 0x010fc8000000000f */
[----:B-----5:R-:W-:-:S07]  /*06a0*/  FFMA R24, R26, R10, R15 ;  /* 0x0000000a1a187223 */ /* 0x020fce000000000f */
.L_x_3:
[----:B------:R-:W-:Y:S05]  /*06b0*/  @!P0 BRA `(.L_x_0) ;  /* 0x00000000007c8947 */ /* 0x000fea0003800000 */
[----:B------:R-:W-:Y:S01]  /*06c0*/  ISETP.NE.AND P1, PT, R14, 0x1, PT ;  /* 0x000000010e00780c */ /* 0x000fe20003f25270 */
[----:B------:R-:W0:Y:S01]  /*06d0*/  LDC.64 R10, c[0x0][0x380] ;  /* 0x0000e000ff0a7b82 */ /* 0x000e220000000a00 */
[----:B------:R-:W-:-:S04]  /*06e0*/  LOP3.LUT R19, R19, 0x1, RZ, 0xc0, !PT ;  /* 0x0000000113137812 */ /* 0x000fc800078ec0ff */
[----:B------:R-:W-:-:S03]  /*06f0*/  ISETP.NE.U32.AND P0, PT, R19, 0x1, PT ;  /* 0x000000011300780c */ /* 0x000fc60003f05070 */
[----:B------:R-:W1:Y:S04]  /*0700*/  LDC.64 R8, c[0x0][0x388] ;  /* 0x0000e200ff087b82 */ /* 0x000e680000000a00 */
[CC--:B------:R-:W-:Y:S02]  /*0710*/  @P1 IADD3 R13, PT, PT, R20.reuse, R21.reuse, RZ ;  /* 0x00000015140d1210 */ /* 0x0c0fe40007ffe0ff */
[----:B------:R-:W-:Y:S02]  /*0720*/  @P1 IADD3 R12, P2, PT, R20, R21, RZ ;  /* 0x00000015140c1210 */ /* 0x000fe40007f5e0ff */
[----:B------:R-:W2:Y:S02]  /*0730*/  @P1 LDC.64 R2, c[0x0][0x380] ;  /* 0x0000e000ff021b82 */ /* 0x000ea40000000a00 */
[----:B------:R-:W-:-:S06]  /*0740*/  @P1 IADD3.X R14, PT, PT, RZ, RZ, RZ, P2, !PT ;  /* 0x000000ffff0e1210 */ /* 0x000fcc00017fe4ff */
[----:B------:R-:W3:Y:S01]  /*0750*/  LDC.64 R4, c[0x0][0x380] ;  /* 0x0000e000ff047b82 */ /* 0x000ee20000000a00 */
[----:B0-----:R-:W-:-:S04]  /*0760*/  @P1 IMAD.WIDE.U32 R10, R13, 0x4, R10 ;  /* 0x000000040d0a1825 */ /* 0x001fc800078e000a */
[C---:B------:R-:W-:Y:S01]  /*0770*/  @P1 IMAD R13, R21.reuse, R17, R0 ;  /* 0x00000011150d1224 */ /* 0x040fe200078e0200 */
[----:B------:R-:W-:Y:S01]  /*0780*/  @P1 IADD3 R21, PT, PT, R21, 0x2, RZ ;  /* 0x0000000215151810 */ /* 0x000fe20007ffe0ff */
[----:B------:R-:W4:Y:S01]  /*0790*/  @P1 LDG.E R11, desc[UR4][R10.64] ;  /* 0x000000040a0b1981 */ /* 0x000f22000c1e1900 */
[----:B------:R-:W0:Y:S01]  /*07a0*/  LDC.64 R6, c[0x0][0x388] ;  /* 0x0000e200ff067b82 */ /* 0x000e220000000a00 */
[----:B-1----:R-:W-:Y:S01]  /*07b0*/  @P1 IMAD.WIDE R8, R13, 0x4, R8 ;  /* 0x000000040d081825 */ /* 0x002fe200078e0208 */
[----:B------:R-:W-:Y:S02]  /*07c0*/  @!P0 IADD3 R15, PT, PT, R20, R21, RZ ;  /* 0x00000015140f8210 */ /* 0x000fe40007ffe0ff */
[----:B--2---:R-:W-:Y:S01]  /*07d0*/  @P1 LEA R2, P2, R12, R2, 0x2 ;  /* 0x000000020c021211 */ /* 0x004fe200078410ff */
[----:B------:R-:W-:-:S03]  /*07e0*/  @!P0 IMAD R21, R21, R17, R0 ;  /* 0x0000001115158224 */ /* 0x000fc600078e0200 */
[----:B------:R-:W-:Y:S01]  /*07f0*/  @P1 LEA.HI.X R3, R12, R3, R14, 0x2, P2 ;  /* 0x000000030c031211 */ /* 0x000fe200010f140e */
[----:B------:R-:W-:Y:S01]  /*0800*/  @P1 IMAD.WIDE R12, R17, 0x4, R8 ;  /* 0x00000004110c1825 */ /* 0x000fe200078e0208 */
[----:B------:R-:W4:Y:S03]  /*0810*/  @P1 LDG.E R14, desc[UR4][R8.64] ;  /* 0x00000004080e1981 */ /* 0x000f26000c1e1900 */
[----:B---3--:R-:W-:Y:S01]  /*0820*/  @!P0 IMAD.WIDE.U32 R4, R15, 0x4, R4 ;  /* 0x000000040f048825 */ /* 0x008fe200078e0004 */
[----:B------:R-:W2:Y:S04]  /*0830*/  @P1 LDG.E R2, desc[UR4][R2.64+0x4] ;  /* 0x0000040402021981 */ /* 0x000ea8000c1e1900 */
[----:B------:R-:W2:Y:S01]  /*0840*/  @P1 LDG.E R12, desc[UR4][R12.64] ;  /* 0x000000040c0c1981 */ /* 0x000ea2000c1e1900 */
[----:B0-----:R-:W-:-:S03]  /*0850*/  @!P0 IMAD.WIDE R6, R21, 0x4, R6 ;  /* 0x0000000415068825 */ /* 0x001fc600078e0206 */
[----:B------:R-:W3:Y:S04]  /*0860*/  @!P0 LDG.E R5, desc[UR4][R4.64] ;  /* 0x0000000404058981 */ /* 0x000ee8000c1e1900 */
[----:B------:R-:W3:Y:S01]  /*0870*/  @!P0 LDG.E R6, desc[UR4][R6.64] ;  /* 0x0000000406068981 */ /* 0x000ee2000c1e1900 */
[----:B----4-:R-:W-:-:S04]  /*0880*/  @P1 FFMA R11, R11, R14, R24 ;  /* 0x0000000e0b0b1223 */ /* 0x010fc80000000018 */
[----:B--2---:R-:W-:-:S04]  /*0890*/  @P1 FFMA R24, R2, R12, R11 ;  /* 0x0000000c02181223 */ /* 0x004fc8000000000b */
[----:B---3--:R-:W-:-:S07]  /*08a0*/  @!P0 FFMA R24, R5, R6, R24 ;  /* 0x0000000605188223 */ /* 0x008fce0000000018 */
.L_x_0:
[----:B------:R-:W0:Y:S01]  /*08b0*/  LDC.64 R2, c[0x0][0x390] ;  /* 0x0000e400ff027b82 */ /* 0x000e220000000a00 */
[----:B------:R-:W-:-:S04]  /*08c0*/  IMAD R17, R16, R17, R0 ;  /* 0x0000001110117224 */ /* 0x000fc800078e0200 */
[----:B0-----:R-:W-:-:S05]  /*08d0*/  IMAD.WIDE R2, R17, 0x4, R2 ;  /* 0x0000000411027825 */ /* 0x001fca00078e0202 */
[----:B------:R-:W-:Y:S01]  /*08e0*/  STG.E desc[UR4][R2.64], R24 ;  /* 0x0000001802007986 */ /* 0x000fe2000c101904 */
[----:B------:R-:W-:Y:S05]  /*08f0*/  EXIT ;  /* 0x000000000000794d */ /* 0x000fea0003800000 */
.L_x_4:
[----:B------:R-:W-:-:S00]  /*0900*/  BRA `(.L_x_4) ;  /* 0xfffffffc00fc7947 */ /* 0x000fc0000383ffff */
[----:B------:R-:W-:-:S00]  /*0910*/  NOP ;  /* 0x0000000000007918 */ /* 0x000fc00000000000 */
        /* <DEDUP_REMOVED lines=14> */
.L_x_5:


//--------------------- .nv.shared.reserved.0     --------------------------
	.section	.nv.shared.reserved.0,"aw",@nobits
	.weak		__nv_reservedSMEM_offset_0_alias
	.size		__nv_reservedSMEM_offset_0_alias, 0, 64
	.other		__nv_reservedSMEM_offset_0_alias,@"STO_CUDA_RESERVED_SHARED STV_DEFAULT"
__nv_reservedSMEM_offset_0_alias:
	.zero		0
	.zero		64


//--------------------- .nv.constant0.matmul_kernel --------------------------
	.section	.nv.constant0.matmul_kernel,"a",@progbits
	.sectionflags	@""
	.align	4
.nv.constant0.matmul_kernel:
	.zero		932


//--------------------- SYMBOLS --------------------------

	.type		.nv.reservedSmem.offset0,@object
	.size		.nv.reservedSmem.offset0,0x4
